//
// Generated by NVIDIA NVVM Compiler
//
// Compiler Build ID: CL-36424714
// Cuda compilation tools, release 13.0, V13.0.88
// Based on NVVM 20.0.0
//

.version 9.0
.target sm_100
.address_size 64

	// .globl	_Z11copy_kernelPdS_i

.visible .entry _Z11copy_kernelPdS_i(
	.param .u64 .ptr .align 1 _Z11copy_kernelPdS_i_param_0,
	.param .u64 .ptr .align 1 _Z11copy_kernelPdS_i_param_1,
	.param .u32 _Z11copy_kernelPdS_i_param_2
)
{
	.reg .pred 	%p<2>;
	.reg .b32 	%r<6>;
	.reg .b64 	%rd<8>;
	.reg .b64 	%fd<2>;

	ld.param.u64 	%rd1, [_Z11copy_kernelPdS_i_param_0];
	ld.param.u64 	%rd2, [_Z11copy_kernelPdS_i_param_1];
	ld.param.u32 	%r2, [_Z11copy_kernelPdS_i_param_2];
	mov.u32 	%r3, %ctaid.x;
	mov.u32 	%r4, %ntid.x;
	mov.u32 	%r5, %tid.x;
	mad.lo.s32 	%r1, %r3, %r4, %r5;
	setp.ge.s32 	%p1, %r1, %r2;
	@%p1 bra 	$L__BB0_2;
	cvta.to.global.u64 	%rd3, %rd2;
	cvta.to.global.u64 	%rd4, %rd1;
	mul.wide.s32 	%rd5, %r1, 8;
	add.s64 	%rd6, %rd3, %rd5;
	ld.global.f64 	%fd1, [%rd6];
	add.s64 	%rd7, %rd4, %rd5;
	st.global.f64 	[%rd7], %fd1;
$L__BB0_2:
	ret;

}
	// .globl	_Z10add_kernelPdS_S_i
.visible .entry _Z10add_kernelPdS_S_i(
	.param .u64 .ptr .align 1 _Z10add_kernelPdS_S_i_param_0,
	.param .u64 .ptr .align 1 _Z10add_kernelPdS_S_i_param_1,
	.param .u64 .ptr .align 1 _Z10add_kernelPdS_S_i_param_2,
	.param .u32 _Z10add_kernelPdS_S_i_param_3
)
{
	.reg .pred 	%p<2>;
	.reg .b32 	%r<6>;
	.reg .b64 	%rd<11>;
	.reg .b64 	%fd<4>;

	ld.param.u64 	%rd1, [_Z10add_kernelPdS_S_i_param_0];
	ld.param.u64 	%rd2, [_Z10add_kernelPdS_S_i_param_1];
	ld.param.u64 	%rd3, [_Z10add_kernelPdS_S_i_param_2];
	ld.param.u32 	%r2, [_Z10add_kernelPdS_S_i_param_3];
	mov.u32 	%r3, %ctaid.x;
	mov.u32 	%r4, %ntid.x;
	mov.u32 	%r5, %tid.x;
	mad.lo.s32 	%r1, %r3, %r4, %r5;
	setp.ge.s32 	%p1, %r1, %r2;
	@%p1 bra 	$L__BB1_2;
	cvta.to.global.u64 	%rd4, %rd2;
	cvta.to.global.u64 	%rd5, %rd3;
	cvta.to.global.u64 	%rd6, %rd1;
	mul.wide.s32 	%rd7, %r1, 8;
	add.s64 	%rd8, %rd4, %rd7;
	ld.global.f64 	%fd1, [%rd8];
	add.s64 	%rd9, %rd5, %rd7;
	ld.global.f64 	%fd2, [%rd9];
	add.f64 	%fd3, %fd1, %fd2;
	add.s64 	%rd10, %rd6, %rd7;
	st.global.f64 	[%rd10], %fd3;
$L__BB1_2:
	ret;

}
	// .globl	_Z12scale_kernelPdS_di
.visible .entry _Z12scale_kernelPdS_di(
	.param .u64 .ptr .align 1 _Z12scale_kernelPdS_di_param_0,
	.param .u64 .ptr .align 1 _Z12scale_kernelPdS_di_param_1,
	.param .f64 _Z12scale_kernelPdS_di_param_2,
	.param .u32 _Z12scale_kernelPdS_di_param_3
)
{
	.reg .pred 	%p<2>;
	.reg .b32 	%r<6>;
	.reg .b64 	%rd<8>;
	.reg .b64 	%fd<4>;

	ld.param.u64 	%rd1, [_Z12scale_kernelPdS_di_param_0];
	ld.param.u64 	%rd2, [_Z12scale_kernelPdS_di_param_1];
	ld.param.f64 	%fd1, [_Z12scale_kernelPdS_di_param_2];
	ld.param.u32 	%r2, [_Z12scale_kernelPdS_di_param_3];
	mov.u32 	%r3, %ctaid.x;
	mov.u32 	%r4, %ntid.x;
	mov.u32 	%r5, %tid.x;
	mad.lo.s32 	%r1, %r3, %r4, %r5;
	setp.ge.s32 	%p1, %r1, %r2;
	@%p1 bra 	$L__BB2_2;
	cvta.to.global.u64 	%rd3, %rd2;
	cvta.to.global.u64 	%rd4, %rd1;
	mul.wide.s32 	%rd5, %r1, 8;
	add.s64 	%rd6, %rd3, %rd5;
	ld.global.f64 	%fd2, [%rd6];
	mul.f64 	%fd3, %fd1, %fd2;
	add.s64 	%rd7, %rd4, %rd5;
	st.global.f64 	[%rd7], %fd3;
$L__BB2_2:
	ret;

}
	// .globl	_Z12triad_kernelPdS_S_S_di
.visible .entry _Z12triad_kernelPdS_S_S_di(
	.param .u64 .ptr .align 1 _Z12triad_kernelPdS_S_S_di_param_0,
	.param .u64 .ptr .align 1 _Z12triad_kernelPdS_S_S_di_param_1,
	.param .u64 .ptr .align 1 _Z12triad_kernelPdS_S_S_di_param_2,
	.param .u64 .ptr .align 1 _Z12triad_kernelPdS_S_S_di_param_3,
	.param .f64 _Z12triad_kernelPdS_S_S_di_param_4,
	.param .u32 _Z12triad_kernelPdS_S_S_di_param_5
)
{
	.reg .pred 	%p<2>;
	.reg .b32 	%r<6>;
	.reg .b64 	%rd<14>;
	.reg .b64 	%fd<7>;

	ld.param.u64 	%rd1, [_Z12triad_kernelPdS_S_S_di_param_0];
	ld.param.u64 	%rd2, [_Z12triad_kernelPdS_S_S_di_param_1];
	ld.param.u64 	%rd3, [_Z12triad_kernelPdS_S_S_di_param_2];
	ld.param.u64 	%rd4, [_Z12triad_kernelPdS_S_S_di_param_3];
	ld.param.f64 	%fd1, [_Z12triad_kernelPdS_S_S_di_param_4];
	ld.param.u32 	%r2, [_Z12triad_kernelPdS_S_S_di_param_5];
	mov.u32 	%r3, %ctaid.x;
	mov.u32 	%r4, %ntid.x;
	mov.u32 	%r5, %tid.x;
	mad.lo.s32 	%r1, %r3, %r4, %r5;
	setp.ge.s32 	%p1, %r1, %r2;
	@%p1 bra 	$L__BB3_2;
	cvta.to.global.u64 	%rd5, %rd2;
	cvta.to.global.u64 	%rd6, %rd3;
	cvta.to.global.u64 	%rd7, %rd4;
	cvta.to.global.u64 	%rd8, %rd1;
	mul.wide.s32 	%rd9, %r1, 8;
	add.s64 	%rd10, %rd5, %rd9;
	ld.global.f64 	%fd2, [%rd10];
	add.s64 	%rd11, %rd6, %rd9;
	ld.global.f64 	%fd3, [%rd11];
	fma.rn.f64 	%fd4, %fd1, %fd3, %fd2;
	add.s64 	%rd12, %rd7, %rd9;
	ld.global.f64 	%fd5, [%rd12];
	add.f64 	%fd6, %fd5, %fd4;
	add.s64 	%rd13, %rd8, %rd9;
	st.global.f64 	[%rd13], %fd6;
$L__BB3_2:
	ret;

}


// ===== COMPILED SASS (sm_100) =====

	.target	sm_100

	.elftype	@"ET_EXEC"


//--------------------- .note.nv.tkinfo           --------------------------
	.section	.note.nv.tkinfo,"",@"SHT_NOTE"
	.sectionflags	@"SHF_NOTE_NV_TKINFO"
	.tkinfo
        /*0018*/ 	.word	0x00000002
        /*0030*/ 	.string	""
        /*0030*/ 	.string	"ptxas"
        /*0030*/ 	.string	"Cuda compilation tools, release 13.0, V13.0.88"
        /*0030*/ 	.string	"Build cuda_13.0.r13.0/compiler.36424714_0"
        /*0030*/ 	.string	"-arch sm_100 -m 64 "



//--------------------- .note.nv.cuinfo           --------------------------
	.section	.note.nv.cuinfo,"",@"SHT_NOTE"
	.sectionflags	@"SHF_NOTE_NV_CUINFO"
        /*0018*/ 	.short	0x0002
        /*001a*/ 	.short	0x0064
        /*001c*/ 	.short	0x0082
	.zero		2


//--------------------- .nv.info                  --------------------------
	.section	.nv.info,"",@"SHT_CUDA_INFO"
	.align	4


	//----- nvinfo : EIATTR_REGCOUNT
	.align		4
        /*0000*/ 	.byte	0x04, 0x2f
        /*0002*/ 	.short	(.L_1 - .L_0)
	.align		4
.L_0:
        /*0004*/ 	.word	index@(_Z11copy_kernelPdS_i)
        /*0008*/ 	.word	0x0000000a


	//----- nvinfo : EIATTR_FRAME_SIZE
	.align		4
.L_1:
        /*000c*/ 	.byte	0x04, 0x11
        /*000e*/ 	.short	(.L_3 - .L_2)
	.align		4
.L_2:
        /*0010*/ 	.word	index@(_Z11copy_kernelPdS_i)
        /*0014*/ 	.word	0x00000000


	//----- nvinfo : EIATTR_REGCOUNT
	.align		4
.L_3:
        /*0018*/ 	.byte	0x04, 0x2f
        /*001a*/ 	.short	(.L_5 - .L_4)
	.align		4
.L_4:
        /*001c*/ 	.word	index@(_Z10add_kernelPdS_S_i)
        /*0020*/ 	.word	0x0000000e


	//----- nvinfo : EIATTR_FRAME_SIZE
	.align		4
.L_5:
        /*0024*/ 	.byte	0x04, 0x11
        /*0026*/ 	.short	(.L_7 - .L_6)
	.align		4
.L_6:
        /*0028*/ 	.word	index@(_Z10add_kernelPdS_S_i)
        /*002c*/ 	.word	0x00000000


	//----- nvinfo : EIATTR_REGCOUNT
	.align		4
.L_7:
        /*0030*/ 	.byte	0x04, 0x2f
        /*0032*/ 	.short	(.L_9 - .L_8)
	.align		4
.L_8:
        /*0034*/ 	.word	index@(_Z12scale_kernelPdS_di)
        /*0038*/ 	.word	0x0000000c


	//----- nvinfo : EIATTR_FRAME_SIZE
	.align		4
.L_9:
        /*003c*/ 	.byte	0x04, 0x11
        /*003e*/ 	.short	(.L_11 - .L_10)
	.align		4
.L_10:
        /*0040*/ 	.word	index@(_Z12scale_kernelPdS_di)
        /*0044*/ 	.word	0x00000000


	//----- nvinfo : EIATTR_REGCOUNT
	.align		4
.L_11:
        /*0048*/ 	.byte	0x04, 0x2f
        /*004a*/ 	.short	(.L_13 - .L_12)
	.align		4
.L_12:
        /*004c*/ 	.word	index@(_Z12triad_kernelPdS_S_S_di)
        /*0050*/ 	.word	0x00000010


	//----- nvinfo : EIATTR_FRAME_SIZE
	.align		4
.L_13:
        /*0054*/ 	.byte	0x04, 0x11
        /*0056*/ 	.short	(.L_15 - .L_14)
	.align		4
.L_14:
        /*0058*/ 	.word	index@(_Z12triad_kernelPdS_S_S_di)
        /*005c*/ 	.word	0x00000000


	//----- nvinfo : EIATTR_MIN_STACK_SIZE
	.align		4
.L_15:
        /*0060*/ 	.byte	0x04, 0x12
        /*0062*/ 	.short	(.L_17 - .L_16)
	.align		4
.L_16:
        /*0064*/ 	.word	index@(_Z12triad_kernelPdS_S_S_di)
        /*0068*/ 	.word	0x00000000


	//----- nvinfo : EIATTR_MIN_STACK_SIZE
	.align		4
.L_17:
        /*006c*/ 	.byte	0x04, 0x12
        /*006e*/ 	.short	(.L_19 - .L_18)
	.align		4
.L_18:
        /*0070*/ 	.word	index@(_Z12scale_kernelPdS_di)
        /*0074*/ 	.word	0x00000000


	//----- nvinfo : EIATTR_MIN_STACK_SIZE
	.align		4
.L_19:
        /*0078*/ 	.byte	0x04, 0x12
        /*007a*/ 	.short	(.L_21 - .L_20)
	.align		4
.L_20:
        /*007c*/ 	.word	index@(_Z10add_kernelPdS_S_i)
        /*0080*/ 	.word	0x00000000


	//----- nvinfo : EIATTR_MIN_STACK_SIZE
	.align		4
.L_21:
        /*0084*/ 	.byte	0x04, 0x12
        /*0086*/ 	.short	(.L_23 - .L_22)
	.align		4
.L_22:
        /*0088*/ 	.word	index@(_Z11copy_kernelPdS_i)
        /*008c*/ 	.word	0x00000000
.L_23:


//--------------------- .nv.compat                --------------------------
	.section	.nv.compat,"",@"SHT_CUDA_COMPAT_INFO"
	.align	4
        /*0000*/ 	.byte	0x02, 0x09, 0x00, 0x00, 0x02, 0x02, 0x01, 0x00, 0x02, 0x05, 0x05, 0x00, 0x03, 0x07, 0x01, 0x01
        /*0010*/ 	.byte	0x02, 0x03, 0x00, 0x00, 0x02, 0x06, 0x01, 0x00, 0x04, 0x0b, 0x08, 0x00, 0x01, 0x00, 0x00, 0x00
        /*0020*/ 	.byte	0x00, 0x00, 0x00, 0x00


//--------------------- .nv.info._Z12triad_kernelPdS_S_S_di --------------------------
	.section	.nv.info._Z12triad_kernelPdS_S_S_di,"",@"SHT_CUDA_INFO"
	.sectionflags	@""
	.align	4


	//----- nvinfo : EIATTR_CUDA_API_VERSION
	.align		4
        /*0000*/ 	.byte	0x04, 0x37
        /*0002*/ 	.short	(.L_25 - .L_24)
.L_24:
        /*0004*/ 	.word	0x00000082


	//----- nvinfo : EIATTR_KPARAM_INFO
	.align		4
.L_25:
        /*0008*/ 	.byte	0x04, 0x17
        /*000a*/ 	.short	(.L_27 - .L_26)
.L_26:
        /*000c*/ 	.word	0x00000000
        /*0010*/ 	.short	0x0005
        /*0012*/ 	.short	0x0028
        /*0014*/ 	.byte	0x00, 0xf0, 0x11, 0x00


	//----- nvinfo : EIATTR_KPARAM_INFO
	.align		4
.L_27:
        /*0018*/ 	.byte	0x04, 0x17
        /*001a*/ 	.short	(.L_29 - .L_28)
.L_28:
        /*001c*/ 	.word	0x00000000
        /*0020*/ 	.short	0x0004
        /*0022*/ 	.short	0x0020
        /*0024*/ 	.byte	0x00, 0xf0, 0x21, 0x00


	//----- nvinfo : EIATTR_KPARAM_INFO
	.align		4
.L_29:
        /*0028*/ 	.byte	0x04, 0x17
        /*002a*/ 	.short	(.L_31 - .L_30)
.L_30:
        /*002c*/ 	.word	0x00000000
        /*0030*/ 	.short	0x0003
        /*0032*/ 	.short	0x0018
        /*0034*/ 	.byte	0x00, 0xf5, 0x21, 0x00


	//----- nvinfo : EIATTR_KPARAM_INFO
	.align		4
.L_31:
        /*0038*/ 	.byte	0x04, 0x17
        /*003a*/ 	.short	(.L_33 - .L_32)
.L_32:
        /*003c*/ 	.word	0x00000000
        /*0040*/ 	.short	0x0002
        /*0042*/ 	.short	0x0010
        /*0044*/ 	.byte	0x00, 0xf5, 0x21, 0x00


	//----- nvinfo : EIATTR_KPARAM_INFO
	.align		4
.L_33:
        /*0048*/ 	.byte	0x04, 0x17
        /*004a*/ 	.short	(.L_35 - .L_34)
.L_34:
        /*004c*/ 	.word	0x00000000
        /*0050*/ 	.short	0x0001
        /*0052*/ 	.short	0x0008
        /*0054*/ 	.byte	0x00, 0xf5, 0x21, 0x00


	//----- nvinfo : EIATTR_KPARAM_INFO
	.align		4
.L_35:
        /*0058*/ 	.byte	0x04, 0x17
        /*005a*/ 	.short	(.L_37 - .L_36)
.L_36:
        /*005c*/ 	.word	0x00000000
        /*0060*/ 	.short	0x0000
        /*0062*/ 	.short	0x0000
        /*0064*/ 	.byte	0x00, 0xf5, 0x21, 0x00


	//----- nvinfo : EIATTR_SPARSE_MMA_MASK
	.align		4
.L_37:
        /*0068*/ 	.byte	0x03, 0x50
        /*006a*/ 	.short	0x0000


	//----- nvinfo : EIATTR_MAXREG_COUNT
	.align		4
        /*006c*/ 	.byte	0x03, 0x1b
        /*006e*/ 	.short	0x00ff


	//----- nvinfo : EIATTR_MERCURY_ISA_VERSION
	.align		4
        /*0070*/ 	.byte	0x03, 0x5f
        /*0072*/ 	.short	0x0101


	//----- nvinfo : EIATTR_VRC_CTA_INIT_COUNT
	.align		4
        /*0074*/ 	.byte	0x02, 0x4a
	.zero		1
	.zero		1


	//----- nvinfo : EIATTR_EXIT_INSTR_OFFSETS
	.align		4
        /*0078*/ 	.byte	0x04, 0x1c
        /*007a*/ 	.short	(.L_39 - .L_38)


	//   ....[0]....
.L_38:
        /*007c*/ 	.word	0x00000070


	//   ....[1]....
        /*0080*/ 	.word	0x00000180


	//----- nvinfo : EIATTR_CBANK_PARAM_SIZE
	.align		4
.L_39:
        /*0084*/ 	.byte	0x03, 0x19
        /*0086*/ 	.short	0x002c


	//----- nvinfo : EIATTR_PARAM_CBANK
	.align		4
        /*0088*/ 	.byte	0x04, 0x0a
        /*008a*/ 	.short	(.L_41 - .L_40)
	.align		4
.L_40:
        /*008c*/ 	.word	index@(.nv.constant0._Z12triad_kernelPdS_S_S_di)
        /*0090*/ 	.short	0x0380
        /*0092*/ 	.short	0x002c


	//----- nvinfo : EIATTR_SW_WAR
	.align		4
.L_41:
        /*0094*/ 	.byte	0x04, 0x36
        /*0096*/ 	.short	(.L_43 - .L_42)
.L_42:
        /*0098*/ 	.word	0x00000008
.L_43:


//--------------------- .nv.info._Z12scale_kernelPdS_di --------------------------
	.section	.nv.info._Z12scale_kernelPdS_di,"",@"SHT_CUDA_INFO"
	.sectionflags	@""
	.align	4


	//----- nvinfo : EIATTR_CUDA_API_VERSION
	.align		4
        /*0000*/ 	.byte	0x04, 0x37
        /*0002*/ 	.short	(.L_45 - .L_44)
.L_44:
        /*0004*/ 	.word	0x00000082


	//----- nvinfo : EIATTR_KPARAM_INFO
	.align		4
.L_45:
        /*0008*/ 	.byte	0x04, 0x17
        /*000a*/ 	.short	(.L_47 - .L_46)
.L_46:
        /*000c*/ 	.word	0x00000000
        /*0010*/ 	.short	0x0003
        /*0012*/ 	.short	0x0018
        /*0014*/ 	.byte	0x00, 0xf0, 0x11, 0x00


	//----- nvinfo : EIATTR_KPARAM_INFO
	.align		4
.L_47:
        /*0018*/ 	.byte	0x04, 0x17
        /*001a*/ 	.short	(.L_49 - .L_48)
.L_48:
        /*001c*/ 	.word	0x00000000
        /*0020*/ 	.short	0x0002
        /*0022*/ 	.short	0x0010
        /*0024*/ 	.byte	0x00, 0xf0, 0x21, 0x00


	//----- nvinfo : EIATTR_KPARAM_INFO
	.align		4
.L_49:
        /*0028*/ 	.byte	0x04, 0x17
        /*002a*/ 	.short	(.L_51 - .L_50)
.L_50:
        /*002c*/ 	.word	0x00000000
        /*0030*/ 	.short	0x0001
        /*0032*/ 	.short	0x0008
        /*0034*/ 	.byte	0x00, 0xf5, 0x21, 0x00


	//----- nvinfo : EIATTR_KPARAM_INFO
	.align		4
.L_51:
        /*0038*/ 	.byte	0x04, 0x17
        /*003a*/ 	.short	(.L_53 - .L_52)
.L_52:
        /*003c*/ 	.word	0x00000000
        /*0040*/ 	.short	0x0000
        /*0042*/ 	.short	0x0000
        /*0044*/ 	.byte	0x00, 0xf5, 0x21, 0x00


	//----- nvinfo : EIATTR_SPARSE_MMA_MASK
	.align		4
.L_53:
        /*0048*/ 	.byte	0x03, 0x50
        /*004a*/ 	.short	0x0000


	//----- nvinfo : EIATTR_MAXREG_COUNT
	.align		4
        /*004c*/ 	.byte	0x03, 0x1b
        /*004e*/ 	.short	0x00ff


	//----- nvinfo : EIATTR_MERCURY_ISA_VERSION
	.align		4
        /*0050*/ 	.byte	0x03, 0x5f
        /*0052*/ 	.short	0x0101


	//----- nvinfo : EIATTR_VRC_CTA_INIT_COUNT
	.align		4
        /*0054*/ 	.byte	0x02, 0x4a
	.zero		1
	.zero		1


	//----- nvinfo : EIATTR_EXIT_INSTR_OFFSETS
	.align		4
        /*0058*/ 	.byte	0x04, 0x1c
        /*005a*/ 	.short	(.L_55 - .L_54)


	//   ....[0]....
.L_54:
        /*005c*/ 	.word	0x00000070


	//   ....[1]....
        /*0060*/ 	.word	0x00000110


	//----- nvinfo : EIATTR_CBANK_PARAM_SIZE
	.align		4
.L_55:
        /*0064*/ 	.byte	0x03, 0x19
        /*0066*/ 	.short	0x001c


	//----- nvinfo : EIATTR_PARAM_CBANK
	.align		4
        /*0068*/ 	.byte	0x04, 0x0a
        /*006a*/ 	.short	(.L_57 - .L_56)
	.align		4
.L_56:
        /*006c*/ 	.word	index@(.nv.constant0._Z12scale_kernelPdS_di)
        /*0070*/ 	.short	0x0380
        /*0072*/ 	.short	0x001c


	//----- nvinfo : EIATTR_SW_WAR
	.align		4
.L_57:
        /*0074*/ 	.byte	0x04, 0x36
        /*0076*/ 	.short	(.L_59 - .L_58)
.L_58:
        /*0078*/ 	.word	0x00000008
.L_59:


//--------------------- .nv.info._Z10add_kernelPdS_S_i --------------------------
	.section	.nv.info._Z10add_kernelPdS_S_i,"",@"SHT_CUDA_INFO"
	.sectionflags	@""
	.align	4


	//----- nvinfo : EIATTR_CUDA_API_VERSION
	.align		4
        /*0000*/ 	.byte	0x04, 0x37
        /*0002*/ 	.short	(.L_61 - .L_60)
.L_60:
        /*0004*/ 	.word	0x00000082


	//----- nvinfo : EIATTR_KPARAM_INFO
	.align		4
.L_61:
        /*0008*/ 	.byte	0x04, 0x17
        /*000a*/ 	.short	(.L_63 - .L_62)
.L_62:
        /*000c*/ 	.word	0x00000000
        /*0010*/ 	.short	0x0003
        /*0012*/ 	.short	0x0018
        /*0014*/ 	.byte	0x00, 0xf0, 0x11, 0x00


	//----- nvinfo : EIATTR_KPARAM_INFO
	.align		4
.L_63:
        /*0018*/ 	.byte	0x04, 0x17
        /*001a*/ 	.short	(.L_65 - .L_64)
.L_64:
        /*001c*/ 	.word	0x00000000
        /*0020*/ 	.short	0x0002
        /*0022*/ 	.short	0x0010
        /*0024*/ 	.byte	0x00, 0xf5, 0x21, 0x00


	//----- nvinfo : EIATTR_KPARAM_INFO
	.align		4
.L_65:
        /*0028*/ 	.byte	0x04, 0x17
        /*002a*/ 	.short	(.L_67 - .L_66)
.L_66:
        /*002c*/ 	.word	0x00000000
        /*0030*/ 	.short	0x0001
        /*0032*/ 	.short	0x0008
        /*0034*/ 	.byte	0x00, 0xf5, 0x21, 0x00


	//----- nvinfo : EIATTR_KPARAM_INFO
	.align		4
.L_67:
        /*0038*/ 	.byte	0x04, 0x17
        /*003a*/ 	.short	(.L_69 - .L_68)
.L_68:
        /*003c*/ 	.word	0x00000000
        /*0040*/ 	.short	0x0000
        /*0042*/ 	.short	0x0000
        /*0044*/ 	.byte	0x00, 0xf5, 0x21, 0x00


	//----- nvinfo : EIATTR_SPARSE_MMA_MASK
	.align		4
.L_69:
        /*0048*/ 	.byte	0x03, 0x50
        /*004a*/ 	.short	0x0000


	//----- nvinfo : EIATTR_MAXREG_COUNT
	.align		4
        /*004c*/ 	.byte	0x03, 0x1b
        /*004e*/ 	.short	0x00ff


	//----- nvinfo : EIATTR_MERCURY_ISA_VERSION
	.align		4
        /*0050*/ 	.byte	0x03, 0x5f
        /*0052*/ 	.short	0x0101


	//----- nvinfo : EIATTR_VRC_CTA_INIT_COUNT
	.align		4
        /*0054*/ 	.byte	0x02, 0x4a
	.zero		1
	.zero		1


	//----- nvinfo : EIATTR_EXIT_INSTR_OFFSETS
	.align		4
        /*0058*/ 	.byte	0x04, 0x1c
        /*005a*/ 	.short	(.L_71 - .L_70)


	//   ....[0]....
.L_70:
        /*005c*/ 	.word	0x00000070


	//   ....[1]....
        /*0060*/ 	.word	0x00000130


	//----- nvinfo : EIATTR_CBANK_PARAM_SIZE
	.align		4
.L_71:
        /*0064*/ 	.byte	0x03, 0x19
        /*0066*/ 	.short	0x001c


	//----- nvinfo : EIATTR_PARAM_CBANK
	.align		4
        /*0068*/ 	.byte	0x04, 0x0a
        /*006a*/ 	.short	(.L_73 - .L_72)
	.align		4
.L_72:
        /*006c*/ 	.word	index@(.nv.constant0._Z10add_kernelPdS_S_i)
        /*0070*/ 	.short	0x0380
        /*0072*/ 	.short	0x001c


	//----- nvinfo : EIATTR_SW_WAR
	.align		4
.L_73:
        /*0074*/ 	.byte	0x04, 0x36
        /*0076*/ 	.short	(.L_75 - .L_74)
.L_74:
        /*0078*/ 	.word	0x00000008
.L_75:


//--------------------- .nv.info._Z11copy_kernelPdS_i --------------------------
	.section	.nv.info._Z11copy_kernelPdS_i,"",@"SHT_CUDA_INFO"
	.sectionflags	@""
	.align	4


	//----- nvinfo : EIATTR_CUDA_API_VERSION
	.align		4
        /*0000*/ 	.byte	0x04, 0x37
        /*0002*/ 	.short	(.L_77 - .L_76)
.L_76:
        /*0004*/ 	.word	0x00000082


	//----- nvinfo : EIATTR_KPARAM_INFO
	.align		4
.L_77:
        /*0008*/ 	.byte	0x04, 0x17
        /*000a*/ 	.short	(.L_79 - .L_78)
.L_78:
        /*000c*/ 	.word	0x00000000
        /*0010*/ 	.short	0x0002
        /*0012*/ 	.short	0x0010
        /*0014*/ 	.byte	0x00, 0xf0, 0x11, 0x00


	//----- nvinfo : EIATTR_KPARAM_INFO
	.align		4
.L_79:
        /*0018*/ 	.byte	0x04, 0x17
        /*001a*/ 	.short	(.L_81 - .L_80)
.L_80:
        /*001c*/ 	.word	0x00000000
        /*0020*/ 	.short	0x0001
        /*0022*/ 	.short	0x0008
        /*0024*/ 	.byte	0x00, 0xf5, 0x21, 0x00


	//----- nvinfo : EIATTR_KPARAM_INFO
	.align		4
.L_81:
        /*0028*/ 	.byte	0x04, 0x17
        /*002a*/ 	.short	(.L_83 - .L_82)
.L_82:
        /*002c*/ 	.word	0x00000000
        /*0030*/ 	.short	0x0000
        /*0032*/ 	.short	0x0000
        /*0034*/ 	.byte	0x00, 0xf5, 0x21, 0x00


	//----- nvinfo : EIATTR_SPARSE_MMA_MASK
	.align		4
.L_83:
        /*0038*/ 	.byte	0x03, 0x50
        /*003a*/ 	.short	0x0000


	//----- nvinfo : EIATTR_MAXREG_COUNT
	.align		4
        /*003c*/ 	.byte	0x03, 0x1b
        /*003e*/ 	.short	0x00ff


	//----- nvinfo : EIATTR_MERCURY_ISA_VERSION
	.align		4
        /*0040*/ 	.byte	0x03, 0x5f
        /*0042*/ 	.short	0x0101


	//----- nvinfo : EIATTR_VRC_CTA_INIT_COUNT
	.align		4
        /*0044*/ 	.byte	0x02, 0x4a
	.zero		1
	.zero		1


	//----- nvinfo : EIATTR_EXIT_INSTR_OFFSETS
	.align		4
        /*0048*/ 	.byte	0x04, 0x1c
        /*004a*/ 	.short	(.L_85 - .L_84)


	//   ....[0]....
.L_84:
        /*004c*/ 	.word	0x00000070


	//   ....[1]....
        /*0050*/ 	.word	0x000000f0


	//----- nvinfo : EIATTR_CBANK_PARAM_SIZE
	.align		4
.L_85:
        /*0054*/ 	.byte	0x03, 0x19
        /*0056*/ 	.short	0x0014


	//----- nvinfo : EIATTR_PARAM_CBANK
	.align		4
        /*0058*/ 	.byte	0x04, 0x0a
        /*005a*/ 	.short	(.L_87 - .L_86)
	.align		4
.L_86:
        /*005c*/ 	.word	index@(.nv.constant0._Z11copy_kernelPdS_i)
        /*0060*/ 	.short	0x0380
        /*0062*/ 	.short	0x0014


	//----- nvinfo : EIATTR_SW_WAR
	.align		4
.L_87:
        /*0064*/ 	.byte	0x04, 0x36
        /*0066*/ 	.short	(.L_89 - .L_88)
.L_88:
        /*0068*/ 	.word	0x00000008
.L_89:


//--------------------- .nv.callgraph             --------------------------
	.section	.nv.callgraph,"",@"SHT_CUDA_CALLGRAPH"
	.align	4
	.sectionentsize	8
	.align		4
        /*0000*/ 	.word	0x00000000
	.align		4
        /*0004*/ 	.word	0xffffffff
	.align		4
        /*0008*/ 	.word	0x00000000
	.align		4
        /*000c*/ 	.word	0xfffffffe
	.align		4
        /*0010*/ 	.word	0x00000000
	.align		4
        /*0014*/ 	.word	0xfffffffd
	.align		4
        /*0018*/ 	.word	0x00000000
	.align		4
        /*001c*/ 	.word	0xfffffffc


//--------------------- .text._Z12triad_kernelPdS_S_S_di --------------------------
	.section	.text._Z12triad_kernelPdS_S_S_di,"ax",@progbits
	.align	128
        .global         _Z12triad_kernelPdS_S_S_di
        .type           _Z12triad_kernelPdS_S_S_di,@function
        .size           _Z12triad_kernelPdS_S_S_di,(.L_x_4 - _Z12triad_kernelPdS_S_S_di)
        .other          _Z12triad_kernelPdS_S_S_di,@"STO_CUDA_ENTRY STV_DEFAULT"
_Z12triad_kernelPdS_S_S_di:
.text._Z12triad_kernelPdS_S_S_di:
[----:B------:R-:W-:Y:S01]  /*0000*/  LDC R1, c[0x0][0x37c] ;  /* 0x0000df00ff017b82 */ /* 0x000fe20000000800 */
[----:B------:R-:W0:Y:S07]  /*0010*/  S2R R0, SR_TID.X ;  /* 0x0000000000007919 */ /* 0x000e2e0000002100 */
[----:B------:R-:W0:Y:S01]  /*0020*/  S2UR UR4, SR_CTAID.X ;  /* 0x00000000000479c3 */ /* 0x000e220000002500 */
[----:B------:R-:W1:Y:S07]  /*0030*/  LDCU UR5, c[0x0][0x3a8] ;  /* 0x00007500ff0577ac */ /* 0x000e6e0008000800 */
[----:B------:R-:W0:Y:S02]  /*0040*/  LDC R13, c[0x0][0x360] ;  /* 0x0000d800ff0d7b82 */ /* 0x000e240000000800 */
[----:B0-----:R-:W-:-:S05]  /*0050*/  IMAD R13, R13, UR4, R0 ;  /* 0x000000040d0d7c24 */ /* 0x001fca000f8e0200 */
[----:B-1----:R-:W-:-:S13]  /*0060*/  ISETP.GE.AND P0, PT, R13, UR5, PT ;  /* 0x000000050d007c0c */ /* 0x002fda000bf06270 */
[----:B------:R-:W-:Y:S05]  /*0070*/  @P0 EXIT ;  /* 0x000000000000094d */ /* 0x000fea0003800000 */
[----:B------:R-:W0:Y:S01]  /*0080*/  LDC.64 R2, c[0x0][0x388] ;  /* 0x0000e200ff027b82 */ /* 0x000e220000000a00 */
[----:B------:R-:W1:Y:S01]  /*0090*/  LDCU.64 UR4, c[0x0][0x358] ;  /* 0x00006b00ff0477ac */ /* 0x000e620008000a00 */
[----:B------:R-:W2:Y:S06]  /*00a0*/  LDCU.64 UR6, c[0x0][0x3a0] ;  /* 0x00007400ff0677ac */ /* 0x000eac0008000a00 */
[----:B------:R-:W3:Y:S08]  /*00b0*/  LDC.64 R4, c[0x0][0x390] ;  /* 0x0000e400ff047b82 */ /* 0x000ef00000000a00 */
[----:B------:R-:W4:Y:S01]  /*00c0*/  LDC.64 R8, c[0x0][0x398] ;  /* 0x0000e600ff087b82 */ /* 0x000f220000000a00 */
[----:B0-----:R-:W-:-:S07]  /*00d0*/  IMAD.WIDE R2, R13, 0x8, R2 ;  /* 0x000000080d027825 */ /* 0x001fce00078e0202 */
[----:B------:R-:W0:Y:S01]  /*00e0*/  LDC.64 R10, c[0x0][0x380] ;  /* 0x0000e000ff0a7b82 */ /* 0x000e220000000a00 */
[----:B-1----:R-:W2:Y:S01]  /*00f0*/  LDG.E.64 R2, desc[UR4][R2.64] ;  /* 0x0000000402027981 */ /* 0x002ea2000c1e1b00 */
[----:B---3--:R-:W-:-:S06]  /*0100*/  IMAD.WIDE R4, R13, 0x8, R4 ;  /* 0x000000080d047825 */ /* 0x008fcc00078e0204 */
[----:B------:R-:W2:Y:S01]  /*0110*/  LDG.E.64 R4, desc[UR4][R4.64] ;  /* 0x0000000404047981 */ /* 0x000ea2000c1e1b00 */
[----:B----4-:R-:W-:-:S06]  /*0120*/  IMAD.WIDE R8, R13, 0x8, R8 ;  /* 0x000000080d087825 */ /* 0x010fcc00078e0208 */
[----:B------:R-:W3:Y:S01]  /*0130*/  LDG.E.64 R8, desc[UR4][R8.64] ;  /* 0x0000000408087981 */ /* 0x000ee2000c1e1b00 */
[----:B0-----:R-:W-:Y:S01]  /*0140*/  IMAD.WIDE R10, R13, 0x8, R10 ;  /* 0x000000080d0a7825 */ /* 0x001fe200078e020a */
[----:B--2---:R-:W-:-:S08]  /*0150*/  DFMA R6, R4, UR6, R2 ;  /* 0x0000000604067c2b */ /* 0x004fd00008000002 */
[----:B---3--:R-:W-:-:S07]  /*0160*/  DADD R6, R6, R8 ;  /* 0x0000000006067229 */ /* 0x008fce0000000008 */
[----:B------:R-:W-:Y:S01]  /*0170*/  STG.E.64 desc[UR4][R10.64], R6 ;  /* 0x000000060a007986 */ /* 0x000fe2000c101b04 */
[----:B------:R-:W-:Y:S05]  /*0180*/  EXIT ;  /* 0x000000000000794d */ /* 0x000fea0003800000 */
.L_x_0:
[----:B------:R-:W-:-:S00]  /*0190*/  BRA `(.L_x_0) ;  /* 0xfffffffc00fc7947 */ /* 0x000fc0000383ffff */
[----:B------:R-:W-:-:S00]  /*01a0*/  NOP ;  /* 0x0000000000007918 */ /* 0x000fc00000000000 */
        /* <DEDUP_REMOVED lines=13> */
.L_x_4:


//--------------------- .text._Z12scale_kernelPdS_di --------------------------
	.section	.text._Z12scale_kernelPdS_di,"ax",@progbits
	.align	128
        .global         _Z12scale_kernelPdS_di
        .type           _Z12scale_kernelPdS_di,@function
        .size           _Z12scale_kernelPdS_di,(.L_x_5 - _Z12scale_kernelPdS_di)
        .other          _Z12scale_kernelPdS_di,@"STO_CUDA_ENTRY STV_DEFAULT"
_Z12scale_kernelPdS_di:
.text._Z12scale_kernelPdS_di:
        /* <DEDUP_REMOVED lines=11> */
[----:B------:R-:W3:Y:S01]  /*00b0*/  LDC.64 R6, c[0x0][0x380] ;  /* 0x0000e000ff067b82 */ /* 0x000ee20000000a00 */
[----:B0-----:R-:W-:-:S06]  /*00c0*/  IMAD.WIDE R2, R9, 0x8, R2 ;  /* 0x0000000809027825 */ /* 0x001fcc00078e0202 */
[----:B-1----:R-:W2:Y:S01]  /*00d0*/  LDG.E.64 R2, desc[UR4][R2.64] ;  /* 0x0000000402027981 */ /* 0x002ea2000c1e1b00 */
[----:B---3--:R-:W-:Y:S01]  /*00e0*/  IMAD.WIDE R6, R9, 0x8, R6 ;  /* 0x0000000809067825 */ /* 0x008fe200078e0206 */
[----:B--2---:R-:W-:-:S07]  /*00f0*/  DMUL R4, R2, UR6 ;  /* 0x0000000602047c28 */ /* 0x004fce0008000000 */
[----:B------:R-:W-:Y:S01]  /*0100*/  STG.E.64 desc[UR4][R6.64], R4 ;  /* 0x0000000406007986 */ /* 0x000fe2000c101b04 */
[----:B------:R-:W-:Y:S05]  /*0110*/  EXIT ;  /* 0x000000000000794d */ /* 0x000fea0003800000 */
.L_x_1:
        /* <DEDUP_REMOVED lines=14> */
.L_x_5:


//--------------------- .text._Z10add_kernelPdS_S_i --------------------------
	.section	.text._Z10add_kernelPdS_S_i,"ax",@progbits
	.align	128
        .global         _Z10add_kernelPdS_S_i
        .type           _Z10add_kernelPdS_S_i,@function
        .size           _Z10add_kernelPdS_S_i,(.L_x_6 - _Z10add_kernelPdS_S_i)
        .other          _Z10add_kernelPdS_S_i,@"STO_CUDA_ENTRY STV_DEFAULT"
_Z10add_kernelPdS_S_i:
.text._Z10add_kernelPdS_S_i:
        /* <DEDUP_REMOVED lines=9> */
[----:B------:R-:W1:Y:S07]  /*0090*/  LDCU.64 UR4, c[0x0][0x358] ;  /* 0x00006b00ff0477ac */ /* 0x000e6e0008000a00 */
[----:B------:R-:W2:Y:S08]  /*00a0*/  LDC.64 R4, c[0x0][0x390] ;  /* 0x0000e400ff047b82 */ /* 0x000eb00000000a00 */
[----:B------:R-:W3:Y:S01]  /*00b0*/  LDC.64 R8, c[0x0][0x380] ;  /* 0x0000e000ff087b82 */ /* 0x000ee20000000a00 */
[----:B0-----:R-:W-:-:S06]  /*00c0*/  IMAD.WIDE R2, R11, 0x8, R2 ;  /* 0x000000080b027825 */ /* 0x001fcc00078e0202 */
[----:B-1----:R-:W4:Y:S01]  /*00d0*/  LDG.E.64 R2, desc[UR4][R2.64] ;  /* 0x0000000402027981 */ /* 0x002f22000c1e1b00 */
[----:B--2---:R-:W-:-:S06]  /*00e0*/  IMAD.WIDE R4, R11, 0x8, R4 ;  /* 0x000000080b047825 */ /* 0x004fcc00078e0204 */
[----:B------:R-:W4:Y:S01]  /*00f0*/  LDG.E.64 R4, desc[UR4][R4.64] ;  /* 0x0000000404047981 */ /* 0x000f22000c1e1b00 */
[----:B---3--:R-:W-:Y:S01]  /*0100*/  IMAD.WIDE R8, R11, 0x8, R8 ;  /* 0x000000080b087825 */ /* 0x008fe200078e0208 */
[----:B----4-:R-:W-:-:S07]  /*0110*/  DADD R6, R2, R4 ;  /* 0x0000000002067229 */ /* 0x010fce0000000004 */
[----:B------:R-:W-:Y:S01]  /*0120*/  STG.E.64 desc[UR4][R8.64], R6 ;  /* 0x0000000608007986 */ /* 0x000fe2000c101b04 */
[----:B------:R-:W-:Y:S05]  /*0130*/  EXIT ;  /* 0x000000000000794d */ /* 0x000fea0003800000 */
.L_x_2:
        /* <DEDUP_REMOVED lines=12> */
.L_x_6:


//--------------------- .text._Z11copy_kernelPdS_i --------------------------
	.section	.text._Z11copy_kernelPdS_i,"ax",@progbits
	.align	128
        .global         _Z11copy_kernelPdS_i
        .type           _Z11copy_kernelPdS_i,@function
        .size           _Z11copy_kernelPdS_i,(.L_x_7 - _Z11copy_kernelPdS_i)
        .other          _Z11copy_kernelPdS_i,@"STO_CUDA_ENTRY STV_DEFAULT"
_Z11copy_kernelPdS_i:
.text._Z11copy_kernelPdS_i:
        /* <DEDUP_REMOVED lines=10> */
[----:B------:R-:W2:Y:S01]  /*00a0*/  LDC.64 R4, c[0x0][0x380] ;  /* 0x0000e000ff047b82 */ /* 0x000ea20000000a00 */
[----:B0-----:R-:W-:-:S06]  /*00b0*/  IMAD.WIDE R2, R7, 0x8, R2 ;  /* 0x0000000807027825 */ /* 0x001fcc00078e0202 */
[----:B-1----:R-:W3:Y:S01]  /*00c0*/  LDG.E.64 R2, desc[UR4][R2.64] ;  /* 0x0000000402027981 */ /* 0x002ee2000c1e1b00 */
[----:B--2---:R-:W-:-:S05]  /*00d0*/  IMAD.WIDE R4, R7, 0x8, R4 ;  /* 0x0000000807047825 */ /* 0x004fca00078e0204 */
[----:B---3--:R-:W-:Y:S01]  /*00e0*/  STG.E.64 desc[UR4][R4.64], R2 ;  /* 0x0000000204007986 */ /* 0x008fe2000c101b04 */
[----:B------:R-:W-:Y:S05]  /*00f0*/  EXIT ;  /* 0x000000000000794d */ /* 0x000fea0003800000 */
.L_x_3:
        /* <DEDUP_REMOVED lines=16> */
.L_x_7:


//--------------------- .nv.shared.reserved.0     --------------------------
	.section	.nv.shared.reserved.0,"aw",@nobits
	.weak		__nv_reservedSMEM_offset_0_alias
	.size		__nv_reservedSMEM_offset_0_alias, 0, 64
	.other		__nv_reservedSMEM_offset_0_alias,@"STO_CUDA_RESERVED_SHARED STV_DEFAULT"
__nv_reservedSMEM_offset_0_alias:
	.zero		0
	.zero		64


//--------------------- .nv.constant0._Z12triad_kernelPdS_S_S_di --------------------------
	.section	.nv.constant0._Z12triad_kernelPdS_S_S_di,"a",@progbits
	.sectionflags	@""
	.align	4
.nv.constant0._Z12triad_kernelPdS_S_S_di:
	.zero		940


//--------------------- .nv.constant0._Z12scale_kernelPdS_di --------------------------
	.section	.nv.constant0._Z12scale_kernelPdS_di,"a",@progbits
	.sectionflags	@""
	.align	4
.nv.constant0._Z12scale_kernelPdS_di:
	.zero		924


//--------------------- .nv.constant0._Z10add_kernelPdS_S_i --------------------------
	.section	.nv.constant0._Z10add_kernelPdS_S_i,"a",@progbits
	.sectionflags	@""
	.align	4
.nv.constant0._Z10add_kernelPdS_S_i:
	.zero		924


//--------------------- .nv.constant0._Z11copy_kernelPdS_i --------------------------
	.section	.nv.constant0._Z11copy_kernelPdS_i,"a",@progbits
	.sectionflags	@""
	.align	4
.nv.constant0._Z11copy_kernelPdS_i:
	.zero		916


//--------------------- SYMBOLS --------------------------

	.type		.nv.reservedSmem.offset0,@object
	.size		.nv.reservedSmem.offset0,0x4
